	.headerflags	@"EF_CUDA_TEXMODE_UNIFIED EF_CUDA_64BIT_ADDRESS EF_CUDA_ACCELERATORS EF_CUDA_SM90 EF_CUDA_VIRTUAL_SM(EF_CUDA_SM90)"
	.elftype	@"ET_EXEC"


//--------------------- .nv.info                  --------------------------
	.section	.nv.info,"",@"SHT_CUDA_INFO"
	.align	4


	//----- nvinfo : EIATTR_REGCOUNT
	.align		4
        /*0000*/ 	.byte	0x04, 0x2f
        /*0002*/ 	.short	(.L_1 - .L_0)
	.align		4
.L_0:
        /*0004*/ 	.word	index@(triton_poi_fused_add_convolution_mul_2)
        /*0008*/ 	.word	0x00000016


	//----- nvinfo : EIATTR_MIN_STACK_SIZE
	.align		4
.L_1:
        /*000c*/ 	.byte	0x04, 0x12
        /*000e*/ 	.short	(.L_3 - .L_2)
	.align		4
.L_2:
        /*0010*/ 	.word	index@(triton_poi_fused_add_convolution_mul_2)
        /*0014*/ 	.word	0x00000000


	//----- nvinfo : EIATTR_FRAME_SIZE
	.align		4
.L_3:
        /*0018*/ 	.byte	0x04, 0x11
        /*001a*/ 	.short	(.L_5 - .L_4)
	.align		4
.L_4:
        /*001c*/ 	.word	index@(triton_poi_fused_add_convolution_mul_2)
        /*0020*/ 	.word	0x00000000


	//----- nvinfo : EIATTR_MIN_STACK_SIZE
	.align		4
.L_5:
        /*0024*/ 	.byte	0x04, 0x12
        /*0026*/ 	.short	(.L_7 - .L_6)
	.align		4
.L_6:
        /*0028*/ 	.word	index@(triton_poi_fused_add_convolution_mul_2)
        /*002c*/ 	.word	0x00000000
.L_7:


//--------------------- .nv.info.triton_poi_fused_add_convolution_mul_2 --------------------------
	.section	.nv.info.triton_poi_fused_add_convolution_mul_2,"",@"SHT_CUDA_INFO"
	.sectionflags	@""
	.align	4


	//----- nvinfo : EIATTR_CUDA_API_VERSION
	.align		4
        /*0000*/ 	.byte	0x04, 0x37
        /*0002*/ 	.short	(.L_9 - .L_8)
.L_8:
        /*0004*/ 	.word	0x0000007c


	//----- nvinfo : EIATTR_KPARAM_INFO
	.align		4
.L_9:
        /*0008*/ 	.byte	0x04, 0x17
        /*000a*/ 	.short	(.L_11 - .L_10)
.L_10:
        /*000c*/ 	.word	0x00000000
        /*0010*/ 	.short	0x0005
        /*0012*/ 	.short	0x0028
        /*0014*/ 	.byte	0x00, 0xf0, 0x11, 0x00


	//----- nvinfo : EIATTR_KPARAM_INFO
	.align		4
.L_11:
        /*0018*/ 	.byte	0x04, 0x17
        /*001a*/ 	.short	(.L_13 - .L_12)
.L_12:
        /*001c*/ 	.word	0x00000000
        /*0020*/ 	.short	0x0004
        /*0022*/ 	.short	0x0020
        /*0024*/ 	.byte	0x00, 0xf4, 0x21, 0x00


	//----- nvinfo : EIATTR_KPARAM_INFO
	.align		4
.L_13:
        /*0028*/ 	.byte	0x04, 0x17
        /*002a*/ 	.short	(.L_15 - .L_14)
.L_14:
        /*002c*/ 	.word	0x00000000
        /*0030*/ 	.short	0x0003
        /*0032*/ 	.short	0x0018
        /*0034*/ 	.byte	0x00, 0xf4, 0x21, 0x00


	//----- nvinfo : EIATTR_KPARAM_INFO
	.align		4
.L_15:
        /*0038*/ 	.byte	0x04, 0x17
        /*003a*/ 	.short	(.L_17 - .L_16)
.L_16:
        /*003c*/ 	.word	0x00000000
        /*0040*/ 	.short	0x0002
        /*0042*/ 	.short	0x0010
        /*0044*/ 	.byte	0x00, 0xf4, 0x21, 0x00


	//----- nvinfo : EIATTR_KPARAM_INFO
	.align		4
.L_17:
        /*0048*/ 	.byte	0x04, 0x17
        /*004a*/ 	.short	(.L_19 - .L_18)
.L_18:
        /*004c*/ 	.word	0x00000000
        /*0050*/ 	.short	0x0001
        /*0052*/ 	.short	0x0008
        /*0054*/ 	.byte	0x00, 0xf4, 0x21, 0x00


	//----- nvinfo : EIATTR_KPARAM_INFO
	.align		4
.L_19:
        /*0058*/ 	.byte	0x04, 0x17
        /*005a*/ 	.short	(.L_21 - .L_20)
.L_20:
        /*005c*/ 	.word	0x00000000
        /*0060*/ 	.short	0x0000
        /*0062*/ 	.short	0x0000
        /*0064*/ 	.byte	0x00, 0xf4, 0x21, 0x00


	//----- nvinfo : EIATTR_SPARSE_MMA_MASK
	.align		4
.L_21:
        /*0068*/ 	.byte	0x03, 0x50
        /*006a*/ 	.short	0x0000


	//----- nvinfo : EIATTR_MAXREG_COUNT
	.align		4
        /*006c*/ 	.byte	0x03, 0x1b
        /*006e*/ 	.short	0x00ff


	//----- nvinfo : EIATTR_EXIT_INSTR_OFFSETS
	.align		4
        /*0070*/ 	.byte	0x04, 0x1c
        /*0072*/ 	.short	(.L_23 - .L_22)


	//   ....[0]....
.L_22:
        /*0074*/ 	.word	0x000002a0


	//   ....[1]....
        /*0078*/ 	.word	0x000002c0


	//----- nvinfo : EIATTR_REQNTID
	.align		4
.L_23:
        /*007c*/ 	.byte	0x04, 0x10
        /*007e*/ 	.short	(.L_25 - .L_24)
.L_24:
        /*0080*/ 	.word	0x00000080
        /*0084*/ 	.word	0x00000001
        /*0088*/ 	.word	0x00000001


	//----- nvinfo : EIATTR_CBANK_PARAM_SIZE
	.align		4
.L_25:
        /*008c*/ 	.byte	0x03, 0x19
        /*008e*/ 	.short	0x002c


	//----- nvinfo : EIATTR_PARAM_CBANK
	.align		4
        /*0090*/ 	.byte	0x04, 0x0a
        /*0092*/ 	.short	(.L_27 - .L_26)
	.align		4
.L_26:
        /*0094*/ 	.word	index@(.nv.constant0.triton_poi_fused_add_convolution_mul_2)
        /*0098*/ 	.short	0x0210
        /*009a*/ 	.short	0x002c


	//----- nvinfo : EIATTR_SW_WAR
	.align		4
.L_27:
        /*009c*/ 	.byte	0x04, 0x36
        /*009e*/ 	.short	(.L_29 - .L_28)
.L_28:
        /*00a0*/ 	.word	0x00000008
.L_29:


//--------------------- .nv.callgraph             --------------------------
	.section	.nv.callgraph,"",@"SHT_CUDA_CALLGRAPH"
	.align	4
	.sectionentsize	8
	.align		4
        /*0000*/ 	.word	0x00000000
	.align		4
        /*0004*/ 	.word	0xffffffff
	.align		4
        /*0008*/ 	.word	0x00000000
	.align		4
        /*000c*/ 	.word	0xfffffffe
	.align		4
        /*0010*/ 	.word	0x00000000
	.align		4
        /*0014*/ 	.word	0xfffffffd
	.align		4
        /*0018*/ 	.word	0x00000000
	.align		4
        /*001c*/ 	.word	0xfffffffc


//--------------------- .text.triton_poi_fused_add_convolution_mul_2 --------------------------
	.section	.text.triton_poi_fused_add_convolution_mul_2,"ax",@progbits
	.align	128
        .global         triton_poi_fused_add_convolution_mul_2
        .type           triton_poi_fused_add_convolution_mul_2,@function
        .size           triton_poi_fused_add_convolution_mul_2,(.L_x_1 - triton_poi_fused_add_convolution_mul_2)
        .other          triton_poi_fused_add_convolution_mul_2,@"STO_CUDA_ENTRY STV_DEFAULT"
triton_poi_fused_add_convolution_mul_2:
.text.triton_poi_fused_add_convolution_mul_2:
[----:B------:R-:W0:Y:S02]  /*0000*/  LDC R1, c[0x0][0x28] ;  /* 0x00000a00ff017b82 */ /* 0x000e240000000800 */
[----:B------:R-:W1:Y:S01]  /*0010*/  S2R R0, SR_TID.X ;  /* 0x0000000000007919 */ /* 0x000e620000002100 */
[----:B------:R-:W2:Y:S01]  /*0020*/  LDC.64 R12, c[0x0][0x218] ;  /* 0x00008600ff0c7b82 */ /* 0x000ea20000000a00 */
[----:B------:R-:W-:Y:S01]  /*0030*/  HFMA2.MMA R17, -RZ, RZ, 0, 0 ;  /* 0x00000000ff117435 */ /* 0x000fe200000001ff */
[----:B------:R-:W-:Y:S01]  /*0040*/  ULDC.64 UR4, c[0x0][0x208] ;  /* 0x0000820000047ab9 */ /* 0x000fe20000000a00 */
[----:B------:R-:W3:Y:S05]  /*0050*/  S2R R7, SR_CTAID.X ;  /* 0x0000000000077919 */ /* 0x000eea0000002500 */
[----:B------:R-:W4:Y:S08]  /*0060*/  LDC.64 R10, c[0x0][0x210] ;  /* 0x00008400ff0a7b82 */ /* 0x000f300000000a00 */
[----:B------:R-:W5:Y:S01]  /*0070*/  LDC.64 R4, c[0x0][0x228] ;  /* 0x00008a00ff047b82 */ /* 0x000f620000000a00 */
[----:B-1----:R-:W-:Y:S01]  /*0080*/  IMAD.SHL.U32 R0, R0, 0x2, RZ ;  /* 0x0000000200007824 */ /* 0x002fe200078e00ff */
[----:B---3--:R-:W-:-:S04]  /*0090*/  SHF.R.S32.HI R2, RZ, 0x17, R7 ;  /* 0x00000017ff027819 */ /* 0x008fc80000011407 */
[----:B------:R-:W-:Y:S02]  /*00a0*/  LOP3.LUT R0, R0, 0xfe, RZ, 0xc0, !PT ;  /* 0x000000fe00007812 */ /* 0x000fe400078ec0ff */
[----:B------:R-:W-:Y:S02]  /*00b0*/  SGXT R2, R2, 0x1 ;  /* 0x000000010202781a */ /* 0x000fe40000000200 */
[----:B------:R-:W-:-:S04]  /*00c0*/  LEA R7, R7, R0, 0x8 ;  /* 0x0000000007077211 */ /* 0x000fc800078e40ff */
[----:B------:R-:W-:Y:S01]  /*00d0*/  LEA.HI R2, R2, R7, RZ, 0x4 ;  /* 0x0000000702027211 */ /* 0x000fe200078f20ff */
[C---:B----4-:R-:W-:Y:S01]  /*00e0*/  IMAD.WIDE R10, R7.reuse, 0x4, R10 ;  /* 0x00000004070a7825 */ /* 0x050fe200078e020a */
[----:B------:R-:W-:Y:S02]  /*00f0*/  ISETP.GE.AND P0, PT, R7, 0x100, PT ;  /* 0x000001000700780c */ /* 0x000fe40003f06270 */
[----:B------:R-:W-:Y:S02]  /*0100*/  SHF.R.S32.HI R0, RZ, 0x4, R2 ;  /* 0x00000004ff007819 */ /* 0x000fe40000011402 */
[----:B------:R-:W1:Y:S02]  /*0110*/  LDC.64 R2, c[0x0][0x220] ;  /* 0x00008800ff027b82 */ /* 0x000e640000000a00 */
[----:B------:R-:W-:-:S04]  /*0120*/  LEA.HI R6, R0, R0, RZ, 0x2 ;  /* 0x0000000000067211 */ /* 0x000fc800078f10ff */
[----:B------:R-:W-:-:S05]  /*0130*/  LOP3.LUT R9, R6, 0xfffffffc, RZ, 0xc0, !PT ;  /* 0xfffffffc06097812 */ /* 0x000fca00078ec0ff */
[----:B------:R-:W-:Y:S01]  /*0140*/  IMAD.IADD R15, R0, 0x1, -R9 ;  /* 0x00000001000f7824 */ /* 0x000fe200078e0a09 */
[----:B------:R-:W-:Y:S01]  /*0150*/  CS2R R8, SRZ ;  /* 0x0000000000087805 */ /* 0x000fe2000001ff00 */
[----:B------:R-:W-:Y:S02]  /*0160*/  IMAD.MOV.U32 R0, RZ, RZ, RZ ;  /* 0x000000ffff007224 */ /* 0x000fe400078e00ff */
[C---:B--2---:R-:W-:Y:S01]  /*0170*/  IMAD.WIDE R12, R15.reuse, 0x4, R12 ;  /* 0x000000040f0c7825 */ /* 0x044fe200078e020c */
[----:B------:R-:W-:Y:S02]  /*0180*/  MOV R19, RZ ;  /* 0x000000ff00137202 */ /* 0x000fe40000000f00 */
[----:B------:R-:W2:Y:S01]  /*0190*/  @!P0 LDG.E.64 R8, desc[UR4][R10.64] ;  /* 0x000000040a088981 */ /* 0x000ea2000c1e1b00 */
[----:B-----5:R-:W-:Y:S01]  /*01a0*/  IMAD.WIDE R4, R15, 0x4, R4 ;  /* 0x000000040f047825 */ /* 0x020fe200078e0204 */
[----:B------:R-:W-:Y:S02]  /*01b0*/  CS2R R14, SRZ ;  /* 0x00000000000e7805 */ /* 0x000fe4000001ff00 */
[----:B------:R-:W2:Y:S01]  /*01c0*/  @!P0 LDG.E.EL R17, desc[UR4][R12.64] ;  /* 0x000000040c118981 */ /* 0x000ea2000c2e1900 */
[----:B------:R-:W-:-:S03]  /*01d0*/  IMAD.MOV.U32 R6, RZ, RZ, RZ ;  /* 0x000000ffff067224 */ /* 0x000fc600078e00ff */
[----:B------:R3:W4:Y:S01]  /*01e0*/  @!P0 LDG.E.EL R0, desc[UR4][R12.64] ;  /* 0x000000040c008981 */ /* 0x000722000c2e1900 */
[----:B-1----:R-:W-:-:S03]  /*01f0*/  IMAD.WIDE R2, R7, 0x4, R2 ;  /* 0x0000000407027825 */ /* 0x002fc600078e0202 */
[----:B------:R-:W5:Y:S04]  /*0200*/  @!P0 LDG.E.EL R6, desc[UR4][R4.64] ;  /* 0x0000000404068981 */ /* 0x000f68000c2e1900 */
[----:B------:R-:W5:Y:S01]  /*0210*/  @!P0 LDG.E.64 R14, desc[UR4][R2.64] ;  /* 0x00000004020e8981 */ /* 0x000f62000c1e1b00 */
[----:B---3--:R-:W1:Y:S03]  /*0220*/  LDC.64 R12, c[0x0][0x230] ;  /* 0x00008c00ff0c7b82 */ /* 0x008e660000000a00 */
[----:B------:R-:W3:Y:S01]  /*0230*/  @!P0 LDG.E.EL R19, desc[UR4][R4.64] ;  /* 0x0000000404138981 */ /* 0x000ee2000c2e1900 */
[----:B--2---:R-:W-:Y:S01]  /*0240*/  FADD R8, R17, R8 ;  /* 0x0000000811087221 */ /* 0x004fe20000000000 */
[----:B----4-:R-:W-:-:S05]  /*0250*/  FADD R9, R0, R9 ;  /* 0x0000000900097221 */ /* 0x010fca0000000000 */
[----:B------:R2:W-:Y:S01]  /*0260*/  @!P0 STG.E.64 desc[UR4][R10.64], R8 ;  /* 0x000000080a008986 */ /* 0x0005e2000c101b04 */
[----:B-----5:R-:W-:Y:S01]  /*0270*/  FFMA R15, R9, R6, R15 ;  /* 0x00000006090f7223 */ /* 0x020fe2000000000f */
[----:B-1----:R-:W-:-:S04]  /*0280*/  IMAD.WIDE R6, R7, 0x4, R12 ;  /* 0x0000000407067825 */ /* 0x002fc800078e020c */
[----:B---3--:R-:W-:Y:S01]  /*0290*/  FFMA R14, R8, R19, R14 ;  /* 0x00000013080e7223 */ /* 0x008fe2000000000e */
[----:B------:R-:W-:Y:S06]  /*02a0*/  @P0 EXIT ;  /* 0x000000000000094d */ /* 0x000fec0003800000 */
[----:B------:R-:W-:Y:S01]  /*02b0*/  STG.E.64 desc[UR4][R6.64], R14 ;  /* 0x0000000e06007986 */ /* 0x000fe2000c101b04 */
[----:B------:R-:W-:Y:S05]  /*02c0*/  EXIT ;  /* 0x000000000000794d */ /* 0x000fea0003800000 */
.L_x_0:
[----:B------:R-:W-:-:S00]  /*02d0*/  BRA `(.L_x_0) ;  /* 0xfffffffc00fc7947 */ /* 0x000fc0000383ffff */
[----:B------:R-:W-:-:S00]  /*02e0*/  NOP ;  /* 0x0000000000007918 */ /* 0x000fc00000000000 */
        /* <DEDUP_REMOVED lines=9> */
.L_x_1:


//--------------------- .nv.constant0.triton_poi_fused_add_convolution_mul_2 --------------------------
	.section	.nv.constant0.triton_poi_fused_add_convolution_mul_2,"a",@progbits
	.sectionflags	@""
	.align	4
.nv.constant0.triton_poi_fused_add_convolution_mul_2:
	.zero		572
